	.headerflags	@"EF_CUDA_TEXMODE_UNIFIED EF_CUDA_64BIT_ADDRESS EF_CUDA_ACCELERATORS EF_CUDA_SM90 EF_CUDA_VIRTUAL_SM(EF_CUDA_SM90)"
	.elftype	@"ET_EXEC"


//--------------------- .nv.info                  --------------------------
	.section	.nv.info,"",@"SHT_CUDA_INFO"
	.align	4


	//----- nvinfo : EIATTR_REGCOUNT
	.align		4
        /*0000*/ 	.byte	0x04, 0x2f
        /*0002*/ 	.short	(.L_1 - .L_0)
	.align		4
.L_0:
        /*0004*/ 	.word	index@(triton_poi_fused_convolution_relu_6)
        /*0008*/ 	.word	0x00000020


	//----- nvinfo : EIATTR_MIN_STACK_SIZE
	.align		4
.L_1:
        /*000c*/ 	.byte	0x04, 0x12
        /*000e*/ 	.short	(.L_3 - .L_2)
	.align		4
.L_2:
        /*0010*/ 	.word	index@(triton_poi_fused_convolution_relu_6)
        /*0014*/ 	.word	0x00000000


	//----- nvinfo : EIATTR_FRAME_SIZE
	.align		4
.L_3:
        /*0018*/ 	.byte	0x04, 0x11
        /*001a*/ 	.short	(.L_5 - .L_4)
	.align		4
.L_4:
        /*001c*/ 	.word	index@(triton_poi_fused_convolution_relu_6)
        /*0020*/ 	.word	0x00000000


	//----- nvinfo : EIATTR_MIN_STACK_SIZE
	.align		4
.L_5:
        /*0024*/ 	.byte	0x04, 0x12
        /*0026*/ 	.short	(.L_7 - .L_6)
	.align		4
.L_6:
        /*0028*/ 	.word	index@(triton_poi_fused_convolution_relu_6)
        /*002c*/ 	.word	0x00000000
.L_7:


//--------------------- .nv.info.triton_poi_fused_convolution_relu_6 --------------------------
	.section	.nv.info.triton_poi_fused_convolution_relu_6,"",@"SHT_CUDA_INFO"
	.sectionflags	@""
	.align	4


	//----- nvinfo : EIATTR_CUDA_API_VERSION
	.align		4
        /*0000*/ 	.byte	0x04, 0x37
        /*0002*/ 	.short	(.L_9 - .L_8)
.L_8:
        /*0004*/ 	.word	0x0000007c


	//----- nvinfo : EIATTR_KPARAM_INFO
	.align		4
.L_9:
        /*0008*/ 	.byte	0x04, 0x17
        /*000a*/ 	.short	(.L_11 - .L_10)
.L_10:
        /*000c*/ 	.word	0x00000000
        /*0010*/ 	.short	0x0005
        /*0012*/ 	.short	0x0024
        /*0014*/ 	.byte	0x00, 0xf0, 0x11, 0x00


	//----- nvinfo : EIATTR_KPARAM_INFO
	.align		4
.L_11:
        /*0018*/ 	.byte	0x04, 0x17
        /*001a*/ 	.short	(.L_13 - .L_12)
.L_12:
        /*001c*/ 	.word	0x00000000
        /*0020*/ 	.short	0x0004
        /*0022*/ 	.short	0x0020
        /*0024*/ 	.byte	0x00, 0xf0, 0x11, 0x00


	//----- nvinfo : EIATTR_KPARAM_INFO
	.align		4
.L_13:
        /*0028*/ 	.byte	0x04, 0x17
        /*002a*/ 	.short	(.L_15 - .L_14)
.L_14:
        /*002c*/ 	.word	0x00000000
        /*0030*/ 	.short	0x0003
        /*0032*/ 	.short	0x0018
        /*0034*/ 	.byte	0x00, 0xf4, 0x21, 0x00


	//----- nvinfo : EIATTR_KPARAM_INFO
	.align		4
.L_15:
        /*0038*/ 	.byte	0x04, 0x17
        /*003a*/ 	.short	(.L_17 - .L_16)
.L_16:
        /*003c*/ 	.word	0x00000000
        /*0040*/ 	.short	0x0002
        /*0042*/ 	.short	0x0010
        /*0044*/ 	.byte	0x00, 0xf4, 0x21, 0x00


	//----- nvinfo : EIATTR_KPARAM_INFO
	.align		4
.L_17:
        /*0048*/ 	.byte	0x04, 0x17
        /*004a*/ 	.short	(.L_19 - .L_18)
.L_18:
        /*004c*/ 	.word	0x00000000
        /*0050*/ 	.short	0x0001
        /*0052*/ 	.short	0x0008
        /*0054*/ 	.byte	0x00, 0xf4, 0x21, 0x00


	//----- nvinfo : EIATTR_KPARAM_INFO
	.align		4
.L_19:
        /*0058*/ 	.byte	0x04, 0x17
        /*005a*/ 	.short	(.L_21 - .L_20)
.L_20:
        /*005c*/ 	.word	0x00000000
        /*0060*/ 	.short	0x0000
        /*0062*/ 	.short	0x0000
        /*0064*/ 	.byte	0x00, 0xf4, 0x21, 0x00


	//----- nvinfo : EIATTR_SPARSE_MMA_MASK
	.align		4
.L_21:
        /*0068*/ 	.byte	0x03, 0x50
        /*006a*/ 	.short	0x0000


	//----- nvinfo : EIATTR_MAXREG_COUNT
	.align		4
        /*006c*/ 	.byte	0x03, 0x1b
        /*006e*/ 	.short	0x00ff


	//----- nvinfo : EIATTR_EXIT_INSTR_OFFSETS
	.align		4
        /*0070*/ 	.byte	0x04, 0x1c
        /*0072*/ 	.short	(.L_23 - .L_22)


	//   ....[0]....
.L_22:
        /*0074*/ 	.word	0x000007c0


	//   ....[1]....
        /*0078*/ 	.word	0x000007e0


	//----- nvinfo : EIATTR_REQNTID
	.align		4
.L_23:
        /*007c*/ 	.byte	0x04, 0x10
        /*007e*/ 	.short	(.L_25 - .L_24)
.L_24:
        /*0080*/ 	.word	0x00000080
        /*0084*/ 	.word	0x00000001
        /*0088*/ 	.word	0x00000001


	//----- nvinfo : EIATTR_CBANK_PARAM_SIZE
	.align		4
.L_25:
        /*008c*/ 	.byte	0x03, 0x19
        /*008e*/ 	.short	0x0028


	//----- nvinfo : EIATTR_PARAM_CBANK
	.align		4
        /*0090*/ 	.byte	0x04, 0x0a
        /*0092*/ 	.short	(.L_27 - .L_26)
	.align		4
.L_26:
        /*0094*/ 	.word	index@(.nv.constant0.triton_poi_fused_convolution_relu_6)
        /*0098*/ 	.short	0x0210
        /*009a*/ 	.short	0x0028


	//----- nvinfo : EIATTR_SW_WAR
	.align		4
.L_27:
        /*009c*/ 	.byte	0x04, 0x36
        /*009e*/ 	.short	(.L_29 - .L_28)
.L_28:
        /*00a0*/ 	.word	0x00000008
.L_29:


//--------------------- .nv.callgraph             --------------------------
	.section	.nv.callgraph,"",@"SHT_CUDA_CALLGRAPH"
	.align	4
	.sectionentsize	8
	.align		4
        /*0000*/ 	.word	0x00000000
	.align		4
        /*0004*/ 	.word	0xffffffff
	.align		4
        /*0008*/ 	.word	0x00000000
	.align		4
        /*000c*/ 	.word	0xfffffffe
	.align		4
        /*0010*/ 	.word	0x00000000
	.align		4
        /*0014*/ 	.word	0xfffffffd
	.align		4
        /*0018*/ 	.word	0x00000000
	.align		4
        /*001c*/ 	.word	0xfffffffc


//--------------------- .text.triton_poi_fused_convolution_relu_6 --------------------------
	.section	.text.triton_poi_fused_convolution_relu_6,"ax",@progbits
	.sectionflags	@"SHF_BARRIERS=1"
	.align	128
        .global         triton_poi_fused_convolution_relu_6
        .type           triton_poi_fused_convolution_relu_6,@function
        .size           triton_poi_fused_convolution_relu_6,(.L_x_1 - triton_poi_fused_convolution_relu_6)
        .other          triton_poi_fused_convolution_relu_6,@"STO_CUDA_ENTRY STV_DEFAULT"
triton_poi_fused_convolution_relu_6:
.text.triton_poi_fused_convolution_relu_6:
[----:B------:R-:W0:Y:S02]  /*0000*/  LDC R1, c[0x0][0x28] ;  /* 0x00000a00ff017b82 */ /* 0x000e240000000800 */
[----:B------:R-:W1:Y:S01]  /*0010*/  S2R R0, SR_CTAID.Y ;  /* 0x0000000000007919 */ /* 0x000e620000002600 */
[----:B------:R-:W2:Y:S01]  /*0020*/  LDC.64 R4, c[0x0][0x218] ;  /* 0x00008600ff047b82 */ /* 0x000ea20000000a00 */
[----:B------:R-:W-:Y:S01]  /*0030*/  ULDC.64 UR6, c[0x0][0x208] ;  /* 0x0000820000067ab9 */ /* 0x000fe20000000a00 */
[----:B------:R-:W3:Y:S01]  /*0040*/  S2R R16, SR_TID.X ;  /* 0x0000000000107919 */ /* 0x000ee20000002100 */
[----:B------:R-:W4:Y:S05]  /*0050*/  S2R R26, SR_CTAID.X ;  /* 0x00000000001a7919 */ /* 0x000f2a0000002500 */
[----:B------:R-:W5:Y:S01]  /*0060*/  LDC.64 R2, c[0x0][0x210] ;  /* 0x00008400ff027b82 */ /* 0x000f620000000a00 */
[----:B-1----:R-:W-:-:S02]  /*0070*/  IMAD.SHL.U32 R0, R0, 0x20, RZ ;  /* 0x0000002000007824 */ /* 0x002fc400078e00ff */
[----:B---3--:R-:W-:Y:S01]  /*0080*/  IMAD.SHL.U32 R17, R16, 0x4, RZ ;  /* 0x0000000410117824 */ /* 0x008fe200078e00ff */
[----:B------:R-:W-:Y:S01]  /*0090*/  SHF.R.U32.HI R19, RZ, 0x3, R16 ;  /* 0x00000003ff137819 */ /* 0x000fe20000011610 */
[----:B----4-:R-:W-:-:S03]  /*00a0*/  IMAD.SHL.U32 R26, R26, 0x20, RZ ;  /* 0x000000201a1a7824 */ /* 0x010fc600078e00ff */
[----:B------:R-:W-:Y:S02]  /*00b0*/  LOP3.LUT R6, R0, 0x1c, R17, 0xf8, !PT ;  /* 0x0000001c00067812 */ /* 0x000fe400078ef811 */
[----:B------:R-:W-:-:S03]  /*00c0*/  SGXT.U32 R19, R19, 0x4 ;  /* 0x000000041313781a */ /* 0x000fc60000000000 */
[----:B------:R-:W-:Y:S01]  /*00d0*/  IMAD.HI R7, R6, 0x2aaaaaab, RZ ;  /* 0x2aaaaaab06077827 */ /* 0x000fe200078e02ff */
[----:B------:R-:W-:Y:S02]  /*00e0*/  LOP3.LUT R27, R26, R19, RZ, 0xfc, !PT ;  /* 0x000000131a1b7212 */ /* 0x000fe400078efcff */
[----:B------:R-:W-:Y:S02]  /*00f0*/  LOP3.LUT R25, R26, 0x10, R19, 0xfe, !PT ;  /* 0x000000101a197812 */ /* 0x000fe400078efe13 */
[----:B------:R-:W-:Y:S02]  /*0100*/  SHF.R.U32.HI R8, RZ, 0x1f, R7 ;  /* 0x0000001fff087819 */ /* 0x000fe40000011607 */
[----:B------:R-:W-:Y:S02]  /*0110*/  ISETP.GE.AND P3, PT, R27, 0x400, PT ;  /* 0x000004001b00780c */ /* 0x000fe40003f66270 */
[----:B------:R-:W-:-:S05]  /*0120*/  LEA.HI.SX32 R7, R7, R8, 0x19 ;  /* 0x0000000807077211 */ /* 0x000fca00078fcaff */
[----:B------:R-:W-:-:S04]  /*0130*/  IMAD R6, R7, -0x300, R6 ;  /* 0xfffffd0007067824 */ /* 0x000fc800078e0206 */
[----:B------:R-:W-:Y:S01]  /*0140*/  IMAD R8, R7, 0xc0000, R6 ;  /* 0x000c000007087824 */ /* 0x000fe200078e0206 */
[----:B------:R-:W-:Y:S01]  /*0150*/  ISETP.GE.AND P0, PT, R25, 0x400, PT ;  /* 0x000004001900780c */ /* 0x000fe20003f06270 */
[----:B--2---:R-:W-:Y:S01]  /*0160*/  IMAD.WIDE R12, R6, 0x4, R4 ;  /* 0x00000004060c7825 */ /* 0x004fe200078e0204 */
[----:B------:R-:W-:Y:S02]  /*0170*/  CS2R R4, SRZ ;  /* 0x0000000000047805 */ /* 0x000fe4000001ff00 */
[----:B------:R-:W-:Y:S01]  /*0180*/  CS2R R6, SRZ ;  /* 0x0000000000067805 */ /* 0x000fe2000001ff00 */
[--C-:B------:R-:W-:Y:S02]  /*0190*/  IMAD R27, R27, 0x300, R8.reuse ;  /* 0x000003001b1b7824 */ /* 0x100fe400078e0208 */
[----:B------:R-:W-:Y:S01]  /*01a0*/  IMAD R25, R25, 0x300, R8 ;  /* 0x0000030019197824 */ /* 0x000fe200078e0208 */
[----:B------:R-:W2:Y:S01]  /*01b0*/  LDG.E.EL.128 R12, desc[UR6][R12.64] ;  /* 0x000000060c0c7981 */ /* 0x000ea2000c2e1d00 */
[----:B-----5:R-:W-:Y:S01]  /*01c0*/  IMAD.WIDE R20, R27, 0x4, R2 ;  /* 0x000000041b147825 */ /* 0x020fe200078e0202 */
[----:B------:R-:W-:-:S02]  /*01d0*/  CS2R R8, SRZ ;  /* 0x0000000000087805 */ /* 0x000fc4000001ff00 */
[----:B------:R-:W-:Y:S01]  /*01e0*/  CS2R R10, SRZ ;  /* 0x00000000000a7805 */ /* 0x000fe2000001ff00 */
[----:B------:R-:W-:Y:S01]  /*01f0*/  IMAD.WIDE R2, R25, 0x4, R2 ;  /* 0x0000000419027825 */ /* 0x000fe200078e0202 */
[----:B------:R1:W2:Y:S04]  /*0200*/  @!P3 LDG.E.EL.128 R4, desc[UR6][R20.64] ;  /* 0x000000061404b981 */ /* 0x0002a8000c2e1d00 */
[----:B------:R3:W4:Y:S01]  /*0210*/  @!P0 LDG.E.EL.128 R8, desc[UR6][R2.64] ;  /* 0x0000000602088981 */ /* 0x000722000c2e1d00 */
[----:B------:R-:W5:Y:S01]  /*0220*/  S2UR UR5, SR_CgaCtaId ;  /* 0x00000000000579c3 */ /* 0x000f620000008800 */
[----:B------:R-:W-:Y:S01]  /*0230*/  IMAD.SHL.U32 R18, R16, 0x80, RZ ;  /* 0x0000008010127824 */ /* 0x000fe200078e00ff */
[----:B------:R-:W-:Y:S01]  /*0240*/  UMOV UR4, 0x400 ;  /* 0x0000040000047882 */ /* 0x000fe20000000000 */
[----:B-1----:R-:W-:-:S03]  /*0250*/  SHF.R.U32.HI R21, RZ, 0x3, R16 ;  /* 0x00000003ff157819 */ /* 0x002fc60000011610 */
[----:B------:R-:W-:Y:S02]  /*0260*/  LOP3.LUT R18, R18, 0x380, RZ, 0xc0, !PT ;  /* 0x0000038012127812 */ /* 0x000fe400078ec0ff */
[----:B------:R-:W-:Y:S02]  /*0270*/  SGXT.U32 R21, R21, 0x4 ;  /* 0x000000041515781a */ /* 0x000fe40000000000 */
[----:B------:R-:W-:Y:S02]  /*0280*/  LOP3.LUT R26, R26, 0x1c, R17, 0xf8, !PT ;  /* 0x0000001c1a1a7812 */ /* 0x000fe400078ef811 */
[----:B------:R-:W-:Y:S02]  /*0290*/  LOP3.LUT R17, R0, R19, RZ, 0xfc, !PT ;  /* 0x0000001300117212 */ /* 0x000fe400078efcff */
[----:B------:R-:W-:Y:S02]  /*02a0*/  LOP3.LUT R19, R0, 0x10, R19, 0xfe, !PT ;  /* 0x0000001000137812 */ /* 0x000fe400078efe13 */
[----:B------:R-:W-:-:S02]  /*02b0*/  LOP3.LUT R0, R18, R21, RZ, 0xfc, !PT ;  /* 0x0000001512007212 */ /* 0x000fc400078efcff */
[C---:B---3--:R-:W-:Y:S01]  /*02c0*/  LOP3.LUT R2, R18.reuse, 0x20, RZ, 0xfc, !PT ;  /* 0x0000002012027812 */ /* 0x048fe200078efcff */
[----:B-----5:R-:W-:Y:S01]  /*02d0*/  UPRMT UR4, UR5, 0x654, UR4 ;  /* 0x0000065405047896 */ /* 0x020fe20008000004 */
[----:B------:R-:W-:-:S05]  /*02e0*/  LOP3.LUT R3, R18, 0x40, RZ, 0xfc, !PT ;  /* 0x0000004012037812 */ /* 0x000fca00078efcff */
[C---:B------:R-:W-:Y:S02]  /*02f0*/  LEA.HI R21, R18.reuse, UR4, RZ, 0x1d ;  /* 0x0000000412157c11 */ /* 0x040fe4000f8fe8ff */
[----:B------:R-:W-:Y:S02]  /*0300*/  LOP3.LUT R18, R18, 0x60, RZ, 0xfc, !PT ;  /* 0x0000006012127812 */ /* 0x000fe400078efcff */
[----:B------:R-:W-:Y:S02]  /*0310*/  LEA.HI R23, R2, UR4, RZ, 0x1d ;  /* 0x0000000402177c11 */ /* 0x000fe4000f8fe8ff */
[----:B------:R-:W-:Y:S02]  /*0320*/  LEA.HI R3, R3, UR4, RZ, 0x1d ;  /* 0x0000000403037c11 */ /* 0x000fe4000f8fe8ff */
[----:B------:R-:W-:Y:S02]  /*0330*/  LEA.HI R18, R18, UR4, RZ, 0x1d ;  /* 0x0000000412127c11 */ /* 0x000fe4000f8fe8ff */
[----:B------:R-:W-:Y:S01]  /*0340*/  SHF.R.U32.HI R2, RZ, 0x1, R16 ;  /* 0x00000001ff027819 */ /* 0x000fe20000011610 */
[----:B------:R-:W-:-:S02]  /*0350*/  IMAD R21, R0, 0x4, R21 ;  /* 0x0000000400157824 */ /* 0x000fc400078e0215 */
[----:B------:R-:W-:Y:S01]  /*0360*/  IMAD R23, R0, 0x4, R23 ;  /* 0x0000000400177824 */ /* 0x000fe200078e0217 */
[----:B------:R-:W-:Y:S01]  /*0370*/  LOP3.LUT R2, R2, 0x3c, RZ, 0xc0, !PT ;  /* 0x0000003c02027812 */ /* 0x000fe200078ec0ff */
[C---:B------:R-:W-:Y:S02]  /*0380*/  IMAD R29, R0.reuse, 0x4, R3 ;  /* 0x00000004001d7824 */ /* 0x040fe400078e0203 */
[----:B------:R-:W-:Y:S02]  /*0390*/  IMAD R18, R0, 0x4, R18 ;  /* 0x0000000400127824 */ /* 0x000fe400078e0212 */
[----:B------:R-:W-:-:S05]  /*03a0*/  IMAD.SHL.U32 R16, R16, 0x4, RZ ;  /* 0x0000000410107824 */ /* 0x000fca00078e00ff */
[----:B------:R-:W-:Y:S01]  /*03b0*/  LOP3.LUT R16, R16, 0x1fc, RZ, 0xc0, !PT ;  /* 0x000001fc10107812 */ /* 0x000fe200078ec0ff */
[--C-:B------:R-:W-:Y:S01]  /*03c0*/  IMAD R17, R17, 0x400, R26.reuse ;  /* 0x0000040011117824 */ /* 0x100fe200078e021a */
[----:B------:R-:W-:Y:S01]  /*03d0*/  ISETP.GE.AND P4, PT, R26, 0x400, PT ;  /* 0x000004001a00780c */ /* 0x000fe20003f86270 */
[----:B------:R-:W-:Y:S02]  /*03e0*/  IMAD R26, R19, 0x400, R26 ;  /* 0x00000400131a7824 */ /* 0x000fe400078e021a */
[----:B--2---:R-:W-:Y:S01]  /*03f0*/  FADD R20, R12, R4 ;  /* 0x000000040c147221 */ /* 0x004fe20000000000 */
[----:B------:R-:W-:Y:S01]  /*0400*/  FADD R22, R13, R5 ;  /* 0x000000050d167221 */ /* 0x000fe20000000000 */
[----:B------:R-:W-:Y:S01]  /*0410*/  FADD R28, R14, R6 ;  /* 0x000000060e1c7221 */ /* 0x000fe20000000000 */
[----:B------:R-:W-:Y:S01]  /*0420*/  FADD R3, R15, R7 ;  /* 0x000000070f037221 */ /* 0x000fe20000000000 */
[----:B----4-:R-:W-:Y:S01]  /*0430*/  FADD R24, R12, R8 ;  /* 0x000000080c187221 */ /* 0x010fe20000000000 */
[----:B------:R1:W-:Y:S01]  /*0440*/  STS [R21], R20 ;  /* 0x0000001415007388 */ /* 0x0003e20000000800 */
[----:B------:R-:W-:-:S03]  /*0450*/  FADD R0, R13, R9 ;  /* 0x000000090d007221 */ /* 0x000fc60000000000 */
[----:B------:R-:W-:Y:S04]  /*0460*/  STS [R23+0x80], R22 ;  /* 0x0000801617007388 */ /* 0x000fe80000000800 */
[----:B------:R-:W-:Y:S01]  /*0470*/  STS [R29+0x100], R28 ;  /* 0x0001001c1d007388 */ /* 0x000fe20000000800 */
[----:B-1----:R-:W-:Y:S02]  /*0480*/  VIADD R20, R2, UR4 ;  /* 0x0000000402147c36 */ /* 0x002fe40008000000 */
[----:B------:R-:W-:Y:S01]  /*0490*/  FADD R2, R14, R10 ;  /* 0x0000000a0e027221 */ /* 0x000fe20000000000 */
[----:B------:R1:W-:Y:S04]  /*04a0*/  STS [R18+0x180], R3 ;  /* 0x0001800312007388 */ /* 0x0003e80000000800 */
[----:B------:R-:W-:Y:S01]  /*04b0*/  STS [R21+0x40], R24 ;  /* 0x0000401815007388 */ /* 0x000fe20000000800 */
[----:B-1----:R-:W-:-:S03]  /*04c0*/  FADD R3, R15, R11 ;  /* 0x0000000b0f037221 */ /* 0x002fc60000000000 */
[----:B------:R-:W-:Y:S04]  /*04d0*/  STS [R23+0xc0], R0 ;  /* 0x0000c00017007388 */ /* 0x000fe80000000800 */
[----:B------:R-:W-:Y:S04]  /*04e0*/  STS [R29+0x140], R2 ;  /* 0x000140021d007388 */ /* 0x000fe80000000800 */
[----:B------:R-:W-:Y:S01]  /*04f0*/  STS [R18+0x1c0], R3 ;  /* 0x0001c00312007388 */ /* 0x000fe20000000800 */
[----:B------:R-:W-:Y:S01]  /*0500*/  IMAD R28, R16, 0x4, R20 ;  /* 0x00000004101c7824 */ /* 0x000fe200078e0214 */
[----:B------:R-:W-:Y:S06]  /*0510*/  BAR.SYNC.DEFER_BLOCKING 0x0 ;  /* 0x0000000000007b1d */ /* 0x000fec0000010000 */
[----:B------:R-:W-:Y:S04]  /*0520*/  LDS R20, [R28] ;  /* 0x000000001c147984 */ /* 0x000fe80000000800 */
[----:B------:R-:W-:Y:S04]  /*0530*/  LDS R21, [R28+0x4] ;  /* 0x000004001c157984 */ /* 0x000fe80000000800 */
[----:B------:R-:W-:Y:S04]  /*0540*/  LDS R22, [R28+0x8] ;  /* 0x000008001c167984 */ /* 0x000fe80000000800 */
[----:B------:R1:W2:Y:S02]  /*0550*/  LDS R23, [R28+0xc] ;  /* 0x00000c001c177984 */ /* 0x0002a40000000800 */
[----:B-1----:R-:W1:Y:S01]  /*0560*/  LDC.64 R28, c[0x0][0x220] ;  /* 0x00008800ff1c7b82 */ /* 0x002e620000000a00 */
[----:B------:R-:W-:-:S02]  /*0570*/  FSETP.GEU.AND P2, PT, R12, -R8, PT ;  /* 0x800000080c00720b */ /* 0x000fc40003f4e000 */
[----:B------:R-:W-:Y:S01]  /*0580*/  FSETP.GEU.AND P1, PT, R13, -R9, PT ;  /* 0x800000090d00720b */ /* 0x000fe20003f2e000 */
[----:B-1----:R-:W-:Y:S01]  /*0590*/  IMAD.WIDE R8, R17, 0x4, R28 ;  /* 0x0000000411087825 */ /* 0x002fe200078e021c */
[----:B------:R-:W-:-:S04]  /*05a0*/  LOP3.LUT R17, R16, 0x200, RZ, 0xfc, !PT ;  /* 0x0000020010117812 */ /* 0x000fc800078efcff */
[----:B------:R-:W-:-:S04]  /*05b0*/  SHF.R.U32.HI R17, RZ, 0x3, R17 ;  /* 0x00000003ff117819 */ /* 0x000fc80000011611 */
[----:B------:R-:W-:Y:S01]  /*05c0*/  LOP3.LUT R17, R17, 0x7c, RZ, 0xc0, !PT ;  /* 0x0000007c11117812 */ /* 0x000fe200078ec0ff */
[----:B--2---:R1:W-:Y:S04]  /*05d0*/  @!P4 STG.E.128 desc[UR6][R8.64], R20 ;  /* 0x000000140800c986 */ /* 0x0043e8000c101d06 */
[----:B------:R-:W-:-:S04]  /*05e0*/  VIADD R17, R17, UR4 ;  /* 0x0000000411117c36 */ /* 0x000fc80008000000 */
[----:B-1----:R-:W-:Y:S01]  /*05f0*/  IMAD R20, R16, 0x4, R17 ;  /* 0x0000000410147824 */ /* 0x002fe200078e0211 */
[----:B------:R-:W1:Y:S04]  /*0600*/  LDC.64 R8, c[0x0][0x228] ;  /* 0x00008a00ff087b82 */ /* 0x000e680000000a00 */
[----:B------:R-:W-:Y:S04]  /*0610*/  LDS R16, [R20+0x800] ;  /* 0x0008000014107984 */ /* 0x000fe80000000800 */
[----:B------:R-:W-:Y:S04]  /*0620*/  LDS R17, [R20+0x804] ;  /* 0x0008040014117984 */ /* 0x000fe80000000800 */
[----:B------:R-:W-:Y:S04]  /*0630*/  LDS R18, [R20+0x808] ;  /* 0x0008080014127984 */ /* 0x000fe80000000800 */
[----:B------:R-:W2:Y:S01]  /*0640*/  LDS R19, [R20+0x80c] ;  /* 0x00080c0014137984 */ /* 0x000ea20000000800 */
[C---:B------:R-:W-:Y:S01]  /*0650*/  FSETP.GEU.AND P6, PT, R15.reuse, -R7, PT ;  /* 0x800000070f00720b */ /* 0x040fe20003fce000 */
[----:B------:R-:W-:Y:S01]  /*0660*/  FADD R7, R15, R7 ;  /* 0x000000070f077221 */ /* 0x000fe20000000000 */
[C---:B------:R-:W-:Y:S01]  /*0670*/  FSETP.GEU.AND P5, PT, R14.reuse, -R6, PT ;  /* 0x800000060e00720b */ /* 0x040fe20003fae000 */
[----:B------:R-:W-:-:S03]  /*0680*/  FADD R6, R14, R6 ;  /* 0x000000060e067221 */ /* 0x000fc60000000000 */
[----:B------:R-:W-:Y:S02]  /*0690*/  SEL R7, R7, RZ, P6 ;  /* 0x000000ff07077207 */ /* 0x000fe40003000000 */
[----:B------:R-:W-:Y:S02]  /*06a0*/  SEL R6, R6, RZ, P5 ;  /* 0x000000ff06067207 */ /* 0x000fe40002800000 */
[C---:B------:R-:W-:Y:S01]  /*06b0*/  FSETP.GEU.AND P6, PT, R13.reuse, -R5, PT ;  /* 0x800000050d00720b */ /* 0x040fe20003fce000 */
[----:B------:R-:W-:Y:S01]  /*06c0*/  FADD R5, R13, R5 ;  /* 0x000000050d057221 */ /* 0x000fe20000000000 */
[C---:B------:R-:W-:Y:S01]  /*06d0*/  FSETP.GEU.AND P5, PT, R12.reuse, -R4, PT ;  /* 0x800000040c00720b */ /* 0x040fe20003fae000 */
[----:B------:R-:W-:Y:S01]  /*06e0*/  FADD R4, R12, R4 ;  /* 0x000000040c047221 */ /* 0x000fe20000000000 */
[----:B------:R-:W-:Y:S02]  /*06f0*/  IMAD.WIDE R28, R26, 0x4, R28 ;  /* 0x000000041a1c7825 */ /* 0x000fe400078e021c */
[----:B------:R-:W-:-:S02]  /*0700*/  SEL R5, R5, RZ, P6 ;  /* 0x000000ff05057207 */ /* 0x000fc40003000000 */
[--C-:B-1----:R-:W-:Y:S01]  /*0710*/  IMAD.WIDE R12, R27, 0x4, R8.reuse ;  /* 0x000000041b0c7825 */ /* 0x102fe200078e0208 */
[----:B------:R-:W-:Y:S02]  /*0720*/  SEL R4, R4, RZ, P5 ;  /* 0x000000ff04047207 */ /* 0x000fe40002800000 */
[----:B------:R-:W-:Y:S01]  /*0730*/  FSETP.GEU.AND P5, PT, R14, -R10, PT ;  /* 0x8000000a0e00720b */ /* 0x000fe20003fae000 */
[----:B------:R-:W-:Y:S01]  /*0740*/  IMAD.WIDE R8, R25, 0x4, R8 ;  /* 0x0000000419087825 */ /* 0x000fe200078e0208 */
[----:B------:R-:W-:Y:S02]  /*0750*/  SEL R24, R24, RZ, P2 ;  /* 0x000000ff18187207 */ /* 0x000fe40001000000 */
[----:B------:R-:W-:Y:S02]  /*0760*/  SEL R25, R0, RZ, P1 ;  /* 0x000000ff00197207 */ /* 0x000fe40000800000 */
[----:B------:R-:W-:Y:S01]  /*0770*/  SEL R26, R2, RZ, P5 ;  /* 0x000000ff021a7207 */ /* 0x000fe20002800000 */
[----:B--2---:R1:W-:Y:S01]  /*0780*/  @!P4 STG.E.128 desc[UR6][R28.64], R16 ;  /* 0x000000101c00c986 */ /* 0x0043e2000c101d06 */
[----:B------:R-:W-:-:S03]  /*0790*/  FSETP.GEU.AND P4, PT, R15, -R11, PT ;  /* 0x8000000b0f00720b */ /* 0x000fc60003f8e000 */
[----:B------:R1:W-:Y:S01]  /*07a0*/  @!P3 STG.E.128 desc[UR6][R12.64], R4 ;  /* 0x000000040c00b986 */ /* 0x0003e2000c101d06 */
[----:B------:R-:W-:Y:S01]  /*07b0*/  SEL R27, R3, RZ, P4 ;  /* 0x000000ff031b7207 */ /* 0x000fe20002000000 */
[----:B------:R-:W-:Y:S08]  /*07c0*/  @P0 EXIT ;  /* 0x000000000000094d */ /* 0x000ff00003800000 */
[----:B------:R-:W-:Y:S01]  /*07d0*/  STG.E.128 desc[UR6][R8.64], R24 ;  /* 0x0000001808007986 */ /* 0x000fe2000c101d06 */
[----:B------:R-:W-:Y:S05]  /*07e0*/  EXIT ;  /* 0x000000000000794d */ /* 0x000fea0003800000 */
.L_x_0:
[----:B------:R-:W-:-:S00]  /*07f0*/  BRA `(.L_x_0) ;  /* 0xfffffffc00fc7947 */ /* 0x000fc0000383ffff */
[----:B------:R-:W-:-:S00]  /*0800*/  NOP ;  /* 0x0000000000007918 */ /* 0x000fc00000000000 */
[----:B------:R-:W-:-:S00]  /*0810*/  NOP ;  /* 0x0000000000007918 */ /* 0x000fc00000000000 */
[----:B------:R-:W-:-:S00]  /*0820*/  NOP ;  /* 0x0000000000007918 */ /* 0x000fc00000000000 */
[----:B------:R-:W-:-:S00]  /*0830*/  NOP ;  /* 0x0000000000007918 */ /* 0x000fc00000000000 */
[----:B------:R-:W-:-:S00]  /*0840*/  NOP ;  /* 0x0000000000007918 */ /* 0x000fc00000000000 */
[----:B------:R-:W-:-:S00]  /*0850*/  NOP ;  /* 0x0000000000007918 */ /* 0x000fc00000000000 */
[----:B------:R-:W-:-:S00]  /*0860*/  NOP ;  /* 0x0000000000007918 */ /* 0x000fc00000000000 */
[----:B------:R-:W-:-:S00]  /*0870*/  NOP ;  /* 0x0000000000007918 */ /* 0x000fc00000000000 */
.L_x_1:


//--------------------- .nv.shared.triton_poi_fused_convolution_relu_6 --------------------------
	.section	.nv.shared.triton_poi_fused_convolution_relu_6,"aw",@nobits
	.sectionflags	@""
	.align	16
	.zero		1024


//--------------------- .nv.constant0.triton_poi_fused_convolution_relu_6 --------------------------
	.section	.nv.constant0.triton_poi_fused_convolution_relu_6,"a",@progbits
	.sectionflags	@""
	.align	4
.nv.constant0.triton_poi_fused_convolution_relu_6:
	.zero		568
